//
// Generated by NVIDIA NVVM Compiler
//
// Compiler Build ID: CL-36424714
// Cuda compilation tools, release 13.0, V13.0.88
// Based on NVVM 20.0.0
//

.version 9.0
.target sm_100
.address_size 64

	// .globl	_Z9matrixMulPKiS0_Piiii

.visible .entry _Z9matrixMulPKiS0_Piiii(
	.param .u64 .ptr .align 1 _Z9matrixMulPKiS0_Piiii_param_0,
	.param .u64 .ptr .align 1 _Z9matrixMulPKiS0_Piiii_param_1,
	.param .u64 .ptr .align 1 _Z9matrixMulPKiS0_Piiii_param_2,
	.param .u32 _Z9matrixMulPKiS0_Piiii_param_3,
	.param .u32 _Z9matrixMulPKiS0_Piiii_param_4,
	.param .u32 _Z9matrixMulPKiS0_Piiii_param_5
)
{
	.reg .pred 	%p<13>;
	.reg .b32 	%r<107>;
	.reg .b64 	%rd<53>;

	ld.param.u64 	%rd7, [_Z9matrixMulPKiS0_Piiii_param_0];
	ld.param.u64 	%rd8, [_Z9matrixMulPKiS0_Piiii_param_1];
	ld.param.u64 	%rd6, [_Z9matrixMulPKiS0_Piiii_param_2];
	ld.param.u32 	%r32, [_Z9matrixMulPKiS0_Piiii_param_3];
	ld.param.u32 	%r30, [_Z9matrixMulPKiS0_Piiii_param_4];
	ld.param.u32 	%r31, [_Z9matrixMulPKiS0_Piiii_param_5];
	cvta.to.global.u64 	%rd1, %rd8;
	cvta.to.global.u64 	%rd2, %rd7;
	mov.u32 	%r33, %ctaid.y;
	mov.u32 	%r34, %ntid.y;
	mov.u32 	%r35, %tid.y;
	mad.lo.s32 	%r1, %r33, %r34, %r35;
	mov.u32 	%r36, %ctaid.x;
	mov.u32 	%r37, %ntid.x;
	mov.u32 	%r38, %tid.x;
	mad.lo.s32 	%r2, %r36, %r37, %r38;
	setp.ge.s32 	%p1, %r1, %r32;
	setp.ge.s32 	%p2, %r2, %r31;
	or.pred  	%p3, %p1, %p2;
	@%p3 bra 	$L__BB0_14;
	setp.lt.s32 	%p4, %r30, 1;
	mov.b32 	%r106, 0;
	@%p4 bra 	$L__BB0_13;
	mul.lo.s32 	%r3, %r30, %r1;
	and.b32  	%r4, %r30, 7;
	setp.lt.u32 	%p5, %r30, 8;
	mov.b32 	%r101, 0;
	mov.u32 	%r106, %r101;
	@%p5 bra 	$L__BB0_5;
	and.b32  	%r101, %r30, 2147483640;
	neg.s32 	%r95, %r101;
	shl.b32 	%r7, %r31, 3;
	mul.wide.u32 	%rd9, %r3, 4;
	add.s64 	%rd10, %rd9, %rd2;
	add.s64 	%rd52, %rd10, 16;
	mov.b32 	%r106, 0;
	mul.wide.s32 	%rd13, %r31, 4;
	mov.u32 	%r94, %r2;
$L__BB0_4:
	.pragma "nounroll";
	ld.global.u32 	%r43, [%rd52+-16];
	mul.wide.s32 	%rd11, %r94, 4;
	add.s64 	%rd12, %rd1, %rd11;
	ld.global.u32 	%r44, [%rd12];
	mad.lo.s32 	%r45, %r44, %r43, %r106;
	ld.global.u32 	%r46, [%rd52+-12];
	add.s64 	%rd14, %rd12, %rd13;
	ld.global.u32 	%r47, [%rd14];
	mad.lo.s32 	%r48, %r47, %r46, %r45;
	ld.global.u32 	%r49, [%rd52+-8];
	add.s64 	%rd15, %rd14, %rd13;
	ld.global.u32 	%r50, [%rd15];
	mad.lo.s32 	%r51, %r50, %r49, %r48;
	ld.global.u32 	%r52, [%rd52+-4];
	add.s64 	%rd16, %rd15, %rd13;
	ld.global.u32 	%r53, [%rd16];
	mad.lo.s32 	%r54, %r53, %r52, %r51;
	ld.global.u32 	%r55, [%rd52];
	add.s64 	%rd17, %rd16, %rd13;
	ld.global.u32 	%r56, [%rd17];
	mad.lo.s32 	%r57, %r56, %r55, %r54;
	ld.global.u32 	%r58, [%rd52+4];
	add.s64 	%rd18, %rd17, %rd13;
	ld.global.u32 	%r59, [%rd18];
	mad.lo.s32 	%r60, %r59, %r58, %r57;
	ld.global.u32 	%r61, [%rd52+8];
	add.s64 	%rd19, %rd18, %rd13;
	ld.global.u32 	%r62, [%rd19];
	mad.lo.s32 	%r63, %r62, %r61, %r60;
	ld.global.u32 	%r64, [%rd52+12];
	add.s64 	%rd20, %rd19, %rd13;
	ld.global.u32 	%r65, [%rd20];
	mad.lo.s32 	%r106, %r65, %r64, %r63;
	add.s32 	%r95, %r95, 8;
	add.s32 	%r94, %r94, %r7;
	add.s64 	%rd52, %rd52, 32;
	setp.ne.s32 	%p6, %r95, 0;
	@%p6 bra 	$L__BB0_4;
$L__BB0_5:
	setp.eq.s32 	%p7, %r4, 0;
	@%p7 bra 	$L__BB0_13;
	and.b32  	%r17, %r30, 3;
	setp.lt.u32 	%p8, %r4, 4;
	@%p8 bra 	$L__BB0_8;
	add.s32 	%r67, %r101, %r3;
	mul.wide.u32 	%rd21, %r67, 4;
	add.s64 	%rd22, %rd2, %rd21;
	ld.global.u32 	%r68, [%rd22];
	mad.lo.s32 	%r69, %r101, %r31, %r2;
	mul.wide.s32 	%rd23, %r69, 4;
	add.s64 	%rd24, %rd1, %rd23;
	ld.global.u32 	%r70, [%rd24];
	mad.lo.s32 	%r71, %r70, %r68, %r106;
	cvt.u64.u32 	%rd25, %r3;
	cvt.u64.u32 	%rd26, %r101;
	add.s64 	%rd27, %rd26, %rd25;
	shl.b64 	%rd28, %rd27, 2;
	add.s64 	%rd29, %rd2, %rd28;
	ld.global.u32 	%r72, [%rd29+4];
	mul.wide.s32 	%rd30, %r31, 4;
	add.s64 	%rd31, %rd24, %rd30;
	ld.global.u32 	%r73, [%rd31];
	mad.lo.s32 	%r74, %r73, %r72, %r71;
	ld.global.u32 	%r75, [%rd29+8];
	add.s64 	%rd32, %rd31, %rd30;
	ld.global.u32 	%r76, [%rd32];
	mad.lo.s32 	%r77, %r76, %r75, %r74;
	ld.global.u32 	%r78, [%rd29+12];
	add.s64 	%rd33, %rd32, %rd30;
	ld.global.u32 	%r79, [%rd33];
	mad.lo.s32 	%r106, %r79, %r78, %r77;
	add.s32 	%r101, %r101, 4;
$L__BB0_8:
	setp.eq.s32 	%p9, %r17, 0;
	@%p9 bra 	$L__BB0_13;
	setp.eq.s32 	%p10, %r17, 1;
	@%p10 bra 	$L__BB0_11;
	add.s32 	%r81, %r101, %r3;
	mul.wide.u32 	%rd34, %r81, 4;
	add.s64 	%rd35, %rd2, %rd34;
	ld.global.u32 	%r82, [%rd35];
	mad.lo.s32 	%r83, %r101, %r31, %r2;
	mul.wide.s32 	%rd36, %r83, 4;
	add.s64 	%rd37, %rd1, %rd36;
	ld.global.u32 	%r84, [%rd37];
	mad.lo.s32 	%r85, %r84, %r82, %r106;
	cvt.u64.u32 	%rd38, %r3;
	cvt.u64.u32 	%rd39, %r101;
	add.s64 	%rd40, %rd39, %rd38;
	shl.b64 	%rd41, %rd40, 2;
	add.s64 	%rd42, %rd2, %rd41;
	ld.global.u32 	%r86, [%rd42+4];
	mul.wide.s32 	%rd43, %r31, 4;
	add.s64 	%rd44, %rd37, %rd43;
	ld.global.u32 	%r87, [%rd44];
	mad.lo.s32 	%r106, %r87, %r86, %r85;
	add.s32 	%r101, %r101, 2;
$L__BB0_11:
	and.b32  	%r88, %r30, 1;
	setp.eq.b32 	%p11, %r88, 1;
	not.pred 	%p12, %p11;
	@%p12 bra 	$L__BB0_13;
	add.s32 	%r89, %r101, %r3;
	mul.wide.u32 	%rd45, %r89, 4;
	add.s64 	%rd46, %rd2, %rd45;
	ld.global.u32 	%r90, [%rd46];
	mad.lo.s32 	%r91, %r101, %r31, %r2;
	mul.wide.s32 	%rd47, %r91, 4;
	add.s64 	%rd48, %rd1, %rd47;
	ld.global.u32 	%r92, [%rd48];
	mad.lo.s32 	%r106, %r92, %r90, %r106;
$L__BB0_13:
	mad.lo.s32 	%r93, %r31, %r1, %r2;
	cvta.to.global.u64 	%rd49, %rd6;
	mul.wide.s32 	%rd50, %r93, 4;
	add.s64 	%rd51, %rd49, %rd50;
	st.global.u32 	[%rd51], %r106;
$L__BB0_14:
	ret;

}


// ===== COMPILED SASS (sm_100) =====

	.target	sm_100

	.elftype	@"ET_EXEC"


//--------------------- .note.nv.tkinfo           --------------------------
	.section	.note.nv.tkinfo,"",@"SHT_NOTE"
	.sectionflags	@"SHF_NOTE_NV_TKINFO"
	.tkinfo
        /*0018*/ 	.word	0x00000002
        /*0030*/ 	.string	""
        /*0030*/ 	.string	"ptxas"
        /*0030*/ 	.string	"Cuda compilation tools, release 13.0, V13.0.88"
        /*0030*/ 	.string	"Build cuda_13.0.r13.0/compiler.36424714_0"
        /*0030*/ 	.string	"-arch sm_100 -m 64 "



//--------------------- .note.nv.cuinfo           --------------------------
	.section	.note.nv.cuinfo,"",@"SHT_NOTE"
	.sectionflags	@"SHF_NOTE_NV_CUINFO"
        /*0018*/ 	.short	0x0002
        /*001a*/ 	.short	0x0064
        /*001c*/ 	.short	0x0082
	.zero		2


//--------------------- .nv.info                  --------------------------
	.section	.nv.info,"",@"SHT_CUDA_INFO"
	.align	4


	//----- nvinfo : EIATTR_REGCOUNT
	.align		4
        /*0000*/ 	.byte	0x04, 0x2f
        /*0002*/ 	.short	(.L_1 - .L_0)
	.align		4
.L_0:
        /*0004*/ 	.word	index@(_Z9matrixMulPKiS0_Piiii)
        /*0008*/ 	.word	0x00000020


	//----- nvinfo : EIATTR_FRAME_SIZE
	.align		4
.L_1:
        /*000c*/ 	.byte	0x04, 0x11
        /*000e*/ 	.short	(.L_3 - .L_2)
	.align		4
.L_2:
        /*0010*/ 	.word	index@(_Z9matrixMulPKiS0_Piiii)
        /*0014*/ 	.word	0x00000000


	//----- nvinfo : EIATTR_MIN_STACK_SIZE
	.align		4
.L_3:
        /*0018*/ 	.byte	0x04, 0x12
        /*001a*/ 	.short	(.L_5 - .L_4)
	.align		4
.L_4:
        /*001c*/ 	.word	index@(_Z9matrixMulPKiS0_Piiii)
        /*0020*/ 	.word	0x00000000
.L_5:


//--------------------- .nv.compat                --------------------------
	.section	.nv.compat,"",@"SHT_CUDA_COMPAT_INFO"
	.align	4
        /*0000*/ 	.byte	0x02, 0x09, 0x00, 0x00, 0x02, 0x02, 0x01, 0x00, 0x02, 0x05, 0x05, 0x00, 0x03, 0x07, 0x01, 0x01
        /*0010*/ 	.byte	0x02, 0x03, 0x00, 0x00, 0x02, 0x06, 0x01, 0x00, 0x04, 0x0b, 0x08, 0x00, 0x09, 0x00, 0x00, 0x00
        /*0020*/ 	.byte	0x00, 0x00, 0x00, 0x00


//--------------------- .nv.info._Z9matrixMulPKiS0_Piiii --------------------------
	.section	.nv.info._Z9matrixMulPKiS0_Piiii,"",@"SHT_CUDA_INFO"
	.sectionflags	@""
	.align	4


	//----- nvinfo : EIATTR_CUDA_API_VERSION
	.align		4
        /*0000*/ 	.byte	0x04, 0x37
        /*0002*/ 	.short	(.L_7 - .L_6)
.L_6:
        /*0004*/ 	.word	0x00000082


	//----- nvinfo : EIATTR_KPARAM_INFO
	.align		4
.L_7:
        /*0008*/ 	.byte	0x04, 0x17
        /*000a*/ 	.short	(.L_9 - .L_8)
.L_8:
        /*000c*/ 	.word	0x00000000
        /*0010*/ 	.short	0x0005
        /*0012*/ 	.short	0x0020
        /*0014*/ 	.byte	0x00, 0xf0, 0x11, 0x00


	//----- nvinfo : EIATTR_KPARAM_INFO
	.align		4
.L_9:
        /*0018*/ 	.byte	0x04, 0x17
        /*001a*/ 	.short	(.L_11 - .L_10)
.L_10:
        /*001c*/ 	.word	0x00000000
        /*0020*/ 	.short	0x0004
        /*0022*/ 	.short	0x001c
        /*0024*/ 	.byte	0x00, 0xf0, 0x11, 0x00


	//----- nvinfo : EIATTR_KPARAM_INFO
	.align		4
.L_11:
        /*0028*/ 	.byte	0x04, 0x17
        /*002a*/ 	.short	(.L_13 - .L_12)
.L_12:
        /*002c*/ 	.word	0x00000000
        /*0030*/ 	.short	0x0003
        /*0032*/ 	.short	0x0018
        /*0034*/ 	.byte	0x00, 0xf0, 0x11, 0x00


	//----- nvinfo : EIATTR_KPARAM_INFO
	.align		4
.L_13:
        /*0038*/ 	.byte	0x04, 0x17
        /*003a*/ 	.short	(.L_15 - .L_14)
.L_14:
        /*003c*/ 	.word	0x00000000
        /*0040*/ 	.short	0x0002
        /*0042*/ 	.short	0x0010
        /*0044*/ 	.byte	0x00, 0xf5, 0x21, 0x00


	//----- nvinfo : EIATTR_KPARAM_INFO
	.align		4
.L_15:
        /*0048*/ 	.byte	0x04, 0x17
        /*004a*/ 	.short	(.L_17 - .L_16)
.L_16:
        /*004c*/ 	.word	0x00000000
        /*0050*/ 	.short	0x0001
        /*0052*/ 	.short	0x0008
        /*0054*/ 	.byte	0x00, 0xf5, 0x21, 0x00


	//----- nvinfo : EIATTR_KPARAM_INFO
	.align		4
.L_17:
        /*0058*/ 	.byte	0x04, 0x17
        /*005a*/ 	.short	(.L_19 - .L_18)
.L_18:
        /*005c*/ 	.word	0x00000000
        /*0060*/ 	.short	0x0000
        /*0062*/ 	.short	0x0000
        /*0064*/ 	.byte	0x00, 0xf5, 0x21, 0x00


	//----- nvinfo : EIATTR_SPARSE_MMA_MASK
	.align		4
.L_19:
        /*0068*/ 	.byte	0x03, 0x50
        /*006a*/ 	.short	0x0000


	//----- nvinfo : EIATTR_MAXREG_COUNT
	.align		4
        /*006c*/ 	.byte	0x03, 0x1b
        /*006e*/ 	.short	0x00ff


	//----- nvinfo : EIATTR_MERCURY_ISA_VERSION
	.align		4
        /*0070*/ 	.byte	0x03, 0x5f
        /*0072*/ 	.short	0x0101


	//----- nvinfo : EIATTR_VRC_CTA_INIT_COUNT
	.align		4
        /*0074*/ 	.byte	0x02, 0x4a
	.zero		1
	.zero		1


	//----- nvinfo : EIATTR_EXIT_INSTR_OFFSETS
	.align		4
        /*0078*/ 	.byte	0x04, 0x1c
        /*007a*/ 	.short	(.L_21 - .L_20)


	//   ....[0]....
.L_20:
        /*007c*/ 	.word	0x000000d0


	//   ....[1]....
        /*0080*/ 	.word	0x000008e0


	//----- nvinfo : EIATTR_CBANK_PARAM_SIZE
	.align		4
.L_21:
        /*0084*/ 	.byte	0x03, 0x19
        /*0086*/ 	.short	0x0024


	//----- nvinfo : EIATTR_PARAM_CBANK
	.align		4
        /*0088*/ 	.byte	0x04, 0x0a
        /*008a*/ 	.short	(.L_23 - .L_22)
	.align		4
.L_22:
        /*008c*/ 	.word	index@(.nv.constant0._Z9matrixMulPKiS0_Piiii)
        /*0090*/ 	.short	0x0380
        /*0092*/ 	.short	0x0024


	//----- nvinfo : EIATTR_SW_WAR
	.align		4
.L_23:
        /*0094*/ 	.byte	0x04, 0x36
        /*0096*/ 	.short	(.L_25 - .L_24)
.L_24:
        /*0098*/ 	.word	0x00000008
.L_25:


//--------------------- .nv.callgraph             --------------------------
	.section	.nv.callgraph,"",@"SHT_CUDA_CALLGRAPH"
	.align	4
	.sectionentsize	8
	.align		4
        /*0000*/ 	.word	0x00000000
	.align		4
        /*0004*/ 	.word	0xffffffff
	.align		4
        /*0008*/ 	.word	0x00000000
	.align		4
        /*000c*/ 	.word	0xfffffffe
	.align		4
        /*0010*/ 	.word	0x00000000
	.align		4
        /*0014*/ 	.word	0xfffffffd
	.align		4
        /*0018*/ 	.word	0x00000000
	.align		4
        /*001c*/ 	.word	0xfffffffc


//--------------------- .text._Z9matrixMulPKiS0_Piiii --------------------------
	.section	.text._Z9matrixMulPKiS0_Piiii,"ax",@progbits
	.align	128
        .global         _Z9matrixMulPKiS0_Piiii
        .type           _Z9matrixMulPKiS0_Piiii,@function
        .size           _Z9matrixMulPKiS0_Piiii,(.L_x_5 - _Z9matrixMulPKiS0_Piiii)
        .other          _Z9matrixMulPKiS0_Piiii,@"STO_CUDA_ENTRY STV_DEFAULT"
_Z9matrixMulPKiS0_Piiii:
.text._Z9matrixMulPKiS0_Piiii:
[----:B------:R-:W-:Y:S01]  /*0000*/  LDC R1, c[0x0][0x37c] ;  /* 0x0000df00ff017b82 */ /* 0x000fe20000000800 */
[----:B------:R-:W0:Y:S07]  /*0010*/  S2R R5, SR_TID.X ;  /* 0x0000000000057919 */ /* 0x000e2e0000002100 */
[----:B------:R-:W1:Y:S01]  /*0020*/  LDC R16, c[0x0][0x364] ;  /* 0x0000d900ff107b82 */ /* 0x000e620000000800 */
[----:B------:R-:W2:Y:S01]  /*0030*/  LDCU UR6, c[0x0][0x398] ;  /* 0x00007300ff0677ac */ /* 0x000ea20008000800 */
[----:B------:R-:W1:Y:S06]  /*0040*/  S2R R3, SR_TID.Y ;  /* 0x0000000000037919 */ /* 0x000e6c0000002200 */
[----:B------:R-:W0:Y:S08]  /*0050*/  S2UR UR5, SR_CTAID.X ;  /* 0x00000000000579c3 */ /* 0x000e300000002500 */
[----:B------:R-:W0:Y:S08]  /*0060*/  LDC R0, c[0x0][0x360] ;  /* 0x0000d800ff007b82 */ /* 0x000e300000000800 */
[----:B------:R-:W1:Y:S08]  /*0070*/  S2UR UR4, SR_CTAID.Y ;  /* 0x00000000000479c3 */ /* 0x000e700000002600 */
[----:B------:R-:W3:Y:S01]  /*0080*/  LDC R17, c[0x0][0x3a0] ;  /* 0x0000e800ff117b82 */ /* 0x000ee20000000800 */
[----:B0-----:R-:W-:-:S02]  /*0090*/  IMAD R0, R0, UR5, R5 ;  /* 0x0000000500007c24 */ /* 0x001fc4000f8e0205 */
[----:B-1----:R-:W-:-:S03]  /*00a0*/  IMAD R16, R16, UR4, R3 ;  /* 0x0000000410107c24 */ /* 0x002fc6000f8e0203 */
[----:B---3--:R-:W-:-:S04]  /*00b0*/  ISETP.GE.AND P0, PT, R0, R17, PT ;  /* 0x000000110000720c */ /* 0x008fc80003f06270 */
[----:B--2---:R-:W-:-:S13]  /*00c0*/  ISETP.GE.OR P0, PT, R16, UR6, P0 ;  /* 0x0000000610007c0c */ /* 0x004fda0008706670 */
[----:B------:R-:W-:Y:S05]  /*00d0*/  @P0 EXIT ;  /* 0x000000000000094d */ /* 0x000fea0003800000 */
[----:B------:R-:W0:Y:S01]  /*00e0*/  LDC R19, c[0x0][0x39c] ;  /* 0x0000e700ff137b82 */ /* 0x000e220000000800 */
[----:B------:R-:W1:Y:S01]  /*00f0*/  LDCU.64 UR4, c[0x0][0x358] ;  /* 0x00006b00ff0477ac */ /* 0x000e620008000a00 */
[----:B------:R-:W-:Y:S01]  /*0100*/  HFMA2 R24, -RZ, RZ, 0, 0 ;  /* 0x00000000ff187431 */ /* 0x000fe200000001ff */
[----:B0-----:R-:W-:-:S13]  /*0110*/  ISETP.GE.AND P0, PT, R19, 0x1, PT ;  /* 0x000000011300780c */ /* 0x001fda0003f06270 */
[----:B-1----:R-:W-:Y:S05]  /*0120*/  @!P0 BRA `(.L_x_0) ;  /* 0x0000000400dc8947 */ /* 0x002fea0003800000 */
[C---:B------:R-:W-:Y:S01]  /*0130*/  ISETP.GE.U32.AND P1, PT, R19.reuse, 0x8, PT ;  /* 0x000000081300780c */ /* 0x040fe20003f26070 */
[----:B------:R-:W-:Y:S01]  /*0140*/  IMAD R20, R16, R19, RZ ;  /* 0x0000001310147224 */ /* 0x000fe200078e02ff */
[----:B------:R-:W-:Y:S02]  /*0150*/  LOP3.LUT R27, R19, 0x7, RZ, 0xc0, !PT ;  /* 0x00000007131b7812 */ /* 0x000fe400078ec0ff */
[----:B------:R-:W-:Y:S02]  /*0160*/  MOV R21, RZ ;  /* 0x000000ff00157202 */ /* 0x000fe40000000f00 */
[----:B------:R-:W-:Y:S02]  /*0170*/  ISETP.NE.AND P0, PT, R27, RZ, PT ;  /* 0x000000ff1b00720c */ /* 0x000fe40003f05270 */
[----:B------:R-:W-:-:S05]  /*0180*/  MOV R24, RZ ;  /* 0x000000ff00187202 */ /* 0x000fca0000000f00 */
[----:B------:R-:W-:Y:S06]  /*0190*/  @!P1 BRA `(.L_x_1) ;  /* 0x0000000000c09947 */ /* 0x000fec0003800000 */
[----:B------:R-:W0:Y:S01]  /*01a0*/  LDC.64 R2, c[0x0][0x380] ;  /* 0x0000e000ff027b82 */ /* 0x000e220000000a00 */
[----:B------:R-:W-:Y:S02]  /*01b0*/  LOP3.LUT R21, R19, 0x7ffffff8, RZ, 0xc0, !PT ;  /* 0x7ffffff813157812 */ /* 0x000fe400078ec0ff */
[----:B------:R-:W-:Y:S02]  /*01c0*/  MOV R24, RZ ;  /* 0x000000ff00187202 */ /* 0x000fe40000000f00 */
[----:B------:R-:W-:Y:S02]  /*01d0*/  MOV R18, R0 ;  /* 0x0000000000127202 */ /* 0x000fe40000000f00 */
[----:B------:R-:W-:Y:S01]  /*01e0*/  IADD3 R22, PT, PT, -R21, RZ, RZ ;  /* 0x000000ff15167210 */ /* 0x000fe20007ffe1ff */
[----:B0-----:R-:W-:-:S03]  /*01f0*/  IMAD.WIDE.U32 R2, R20, 0x4, R2 ;  /* 0x0000000414027825 */ /* 0x001fc600078e0002 */
[----:B------:R-:W-:-:S04]  /*0200*/  IADD3 R4, P1, PT, R2, 0x10, RZ ;  /* 0x0000001002047810 */ /* 0x000fc80007f3e0ff */
[----:B------:R-:W-:-:S09]  /*0210*/  IADD3.X R3, PT, PT, RZ, R3, RZ, P1, !PT ;  /* 0x00000003ff037210 */ /* 0x000fd20000ffe4ff */
.L_x_2:
[----:B------:R-:W0:Y:S01]  /*0220*/  LDC.64 R14, c[0x0][0x388] ;  /* 0x0000e200ff0e7b82 */ /* 0x000e220000000a00 */
[----:B------:R-:W-:-:S05]  /*0230*/  MOV R2, R4 ;  /* 0x0000000400027202 */ /* 0x000fca0000000f00 */
[----:B------:R-:W2:Y:S04]  /*0240*/  LDG.E R25, desc[UR4][R2.64+-0x10] ;  /* 0xfffff00402197981 */ /* 0x000ea8000c1e1900 */
[----:B------:R-:W3:Y:S04]  /*0250*/  LDG.E R23, desc[UR4][R2.64+-0xc] ;  /* 0xfffff40402177981 */ /* 0x000ee8000c1e1900 */
[----:B------:R-:W4:Y:S04]  /*0260*/  LDG.E R29, desc[UR4][R2.64+-0x8] ;  /* 0xfffff804021d7981 */ /* 0x000f28000c1e1900 */
[----:B------:R-:W5:Y:S01]  /*0270*/  LDG.E R28, desc[UR4][R2.64+-0x4] ;  /* 0xfffffc04021c7981 */ /* 0x000f62000c1e1900 */
[----:B0-----:R-:W-:-:S05]  /*0280*/  IMAD.WIDE R14, R18, 0x4, R14 ;  /* 0x00000004120e7825 */ /* 0x001fca00078e020e */
[----:B------:R0:W2:Y:S01]  /*0290*/  LDG.E R26, desc[UR4][R14.64] ;  /* 0x000000040e1a7981 */ /* 0x0000a2000c1e1900 */
[----:B------:R-:W-:-:S04]  /*02a0*/  IMAD.WIDE R12, R17, 0x4, R14 ;  /* 0x00000004110c7825 */ /* 0x000fc800078e020e */
[C---:B------:R-:W-:Y:S02]  /*02b0*/  IMAD.WIDE R4, R17.reuse, 0x4, R12 ;  /* 0x0000000411047825 */ /* 0x040fe400078e020c */
[----:B------:R-:W3:Y:S02]  /*02c0*/  LDG.E R12, desc[UR4][R12.64] ;  /* 0x000000040c0c7981 */ /* 0x000ee4000c1e1900 */
[C---:B------:R-:W-:Y:S02]  /*02d0*/  IMAD.WIDE R8, R17.reuse, 0x4, R4 ;  /* 0x0000000411087825 */ /* 0x040fe400078e0204 */
[----:B------:R-:W4:Y:S02]  /*02e0*/  LDG.E R4, desc[UR4][R4.64] ;  /* 0x0000000404047981 */ /* 0x000f24000c1e1900 */
[C---:B------:R-:W-:Y:S02]  /*02f0*/  IMAD.WIDE R6, R17.reuse, 0x4, R8 ;  /* 0x0000000411067825 */ /* 0x040fe400078e0208 */
[----:B------:R-:W5:Y:S02]  /*0300*/  LDG.E R8, desc[UR4][R8.64] ;  /* 0x0000000408087981 */ /* 0x000f64000c1e1900 */
[----:B------:R-:W-:-:S02]  /*0310*/  IMAD.WIDE R10, R17, 0x4, R6 ;  /* 0x00000004110a7825 */ /* 0x000fc400078e0206 */
[----:B------:R-:W5:Y:S04]  /*0320*/  LDG.E R5, desc[UR4][R2.64] ;  /* 0x0000000402057981 */ /* 0x000f68000c1e1900 */
[----:B------:R-:W5:Y:S01]  /*0330*/  LDG.E R6, desc[UR4][R6.64] ;  /* 0x0000000406067981 */ /* 0x000f62000c1e1900 */
[----:B0-----:R-:W-:-:S03]  /*0340*/  IMAD.WIDE R14, R17, 0x4, R10 ;  /* 0x00000004110e7825 */ /* 0x001fc600078e020a */
[----:B------:R-:W5:Y:S04]  /*0350*/  LDG.E R10, desc[UR4][R10.64] ;  /* 0x000000040a0a7981 */ /* 0x000f68000c1e1900 */
[----:B------:R-:W5:Y:S04]  /*0360*/  LDG.E R13, desc[UR4][R14.64] ;  /* 0x000000040e0d7981 */ /* 0x000f68000c1e1900 */
[----:B------:R-:W5:Y:S04]  /*0370*/  LDG.E R7, desc[UR4][R2.64+0x4] ;  /* 0x0000040402077981 */ /* 0x000f68000c1e1900 */
[----:B------:R-:W5:Y:S01]  /*0380*/  LDG.E R9, desc[UR4][R2.64+0xc] ;  /* 0x00000c0402097981 */ /* 0x000f62000c1e1900 */
[----:B--2---:R-:W-:-:S02]  /*0390*/  IMAD R26, R25, R26, R24 ;  /* 0x0000001a191a7224 */ /* 0x004fc400078e0218 */
[----:B------:R-:W-:Y:S02]  /*03a0*/  IMAD.WIDE R24, R17, 0x4, R14 ;  /* 0x0000000411187825 */ /* 0x000fe400078e020e */
[----:B------:R0:W2:Y:S04]  /*03b0*/  LDG.E R14, desc[UR4][R2.64+0x8] ;  /* 0x00000804020e7981 */ /* 0x0000a8000c1e1900 */
[----:B------:R-:W2:Y:S01]  /*03c0*/  LDG.E R24, desc[UR4][R24.64] ;  /* 0x0000000418187981 */ /* 0x000ea2000c1e1900 */
[----:B---3--:R-:W-:Y:S01]  /*03d0*/  IMAD R12, R23, R12, R26 ;  /* 0x0000000c170c7224 */ /* 0x008fe200078e021a */
[----:B------:R-:W-:-:S03]  /*03e0*/  IADD3 R22, PT, PT, R22, 0x8, RZ ;  /* 0x0000000816167810 */ /* 0x000fc60007ffe0ff */
[----:B----4-:R-:W-:Y:S01]  /*03f0*/  IMAD R29, R29, R4, R12 ;  /* 0x000000041d1d7224 */ /* 0x010fe200078e020c */
[----:B------:R-:W-:-:S03]  /*0400*/  ISETP.NE.AND P1, PT, R22, RZ, PT ;  /* 0x000000ff1600720c */ /* 0x000fc60003f25270 */
[----:B-----5:R-:W-:Y:S01]  /*0410*/  IMAD R8, R28, R8, R29 ;  /* 0x000000081c087224 */ /* 0x020fe200078e021d */
[----:B------:R-:W-:-:S03]  /*0420*/  IADD3 R4, P2, PT, R2, 0x20, RZ ;  /* 0x0000002002047810 */ /* 0x000fc60007f5e0ff */
[----:B------:R-:W-:Y:S01]  /*0430*/  IMAD R5, R5, R6, R8 ;  /* 0x0000000605057224 */ /* 0x000fe200078e0208 */
[----:B0-----:R-:W-:Y:S02]  /*0440*/  IADD3.X R3, PT, PT, RZ, R3, RZ, P2, !PT ;  /* 0x00000003ff037210 */ /* 0x001fe400017fe4ff */
[----:B------:R-:W-:Y:S01]  /*0450*/  LEA R18, R17, R18, 0x3 ;  /* 0x0000001211127211 */ /* 0x000fe200078e18ff */
[----:B------:R-:W-:-:S04]  /*0460*/  IMAD R5, R7, R10, R5 ;  /* 0x0000000a07057224 */ /* 0x000fc800078e0205 */
[----:B--2---:R-:W-:-:S04]  /*0470*/  IMAD R5, R14, R13, R5 ;  /* 0x0000000d0e057224 */ /* 0x004fc800078e0205 */
[----:B------:R-:W-:Y:S01]  /*0480*/  IMAD R24, R9, R24, R5 ;  /* 0x0000001809187224 */ /* 0x000fe200078e0205 */
[----:B------:R-:W-:Y:S06]  /*0490*/  @P1 BRA `(.L_x_2) ;  /* 0xfffffffc00601947 */ /* 0x000fec000383ffff */
.L_x_1:
[----:B------:R-:W-:Y:S05]  /*04a0*/  @!P0 BRA `(.L_x_0) ;  /* 0x0000000000fc8947 */ /* 0x000fea0003800000 */
[----:B------:R-:W-:Y:S02]  /*04b0*/  ISETP.GE.U32.AND P1, PT, R27, 0x4, PT ;  /* 0x000000041b00780c */ /* 0x000fe40003f26070 */
[----:B------:R-:W-:-:S04]  /*04c0*/  LOP3.LUT R14, R19, 0x3, RZ, 0xc0, !PT ;  /* 0x00000003130e7812 */ /* 0x000fc800078ec0ff */
[----:B------:R-:W-:-:S07]  /*04d0*/  ISETP.NE.AND P0, PT, R14, RZ, PT ;  /* 0x000000ff0e00720c */ /* 0x000fce0003f05270 */
[----:B------:R-:W-:Y:S06]  /*04e0*/  @!P1 BRA `(.L_x_3) ;  /* 0x00000000006c9947 */ /* 0x000fec0003800000 */
[----:B------:R-:W0:Y:S01]  /*04f0*/  LDC.64 R4, c[0x0][0x388] ;  /* 0x0000e200ff047b82 */ /* 0x000e220000000a00 */
[----:B------:R-:W1:Y:S01]  /*0500*/  LDCU.64 UR6, c[0x0][0x380] ;  /* 0x00007000ff0677ac */ /* 0x000e620008000a00 */
[----:B------:R-:W-:Y:S01]  /*0510*/  IMAD R7, R21, R17, R0 ;  /* 0x0000001115077224 */ /* 0x000fe200078e0200 */
[CC--:B------:R-:W-:Y:S02]  /*0520*/  IADD3 R3, PT, PT, R20.reuse, R21.reuse, RZ ;  /* 0x0000001514037210 */ /* 0x0c0fe40007ffe0ff */
[----:B------:R-:W-:-:S03]  /*0530*/  IADD3 R8, P1, PT, R20, R21, RZ ;  /* 0x0000001514087210 */ /* 0x000fc60007f3e0ff */
[----:B------:R-:W2:Y:S01]  /*0540*/  LDC.64 R12, c[0x0][0x380] ;  /* 0x0000e000ff0c7b82 */ /* 0x000ea20000000a00 */
[----:B0-----:R-:W-:-:S04]  /*0550*/  IMAD.WIDE R4, R7, 0x4, R4 ;  /* 0x0000000407047825 */ /* 0x001fc800078e0204 */
[----:B------:R-:W-:Y:S02]  /*0560*/  IMAD.WIDE R6, R17, 0x4, R4 ;  /* 0x0000000411067825 */ /* 0x000fe400078e0204 */
[----:B------:R-:W3:Y:S02]  /*0570*/  LDG.E R4, desc[UR4][R4.64] ;  /* 0x0000000404047981 */ /* 0x000ee4000c1e1900 */
[----:B--2---:R-:W-:Y:S01]  /*0580*/  IMAD.WIDE.U32 R12, R3, 0x4, R12 ;  /* 0x00000004030c7825 */ /* 0x004fe200078e000c */
[----:B------:R-:W-:Y:S02]  /*0590*/  IADD3.X R3, PT, PT, RZ, RZ, RZ, P1, !PT ;  /* 0x000000ffff037210 */ /* 0x000fe40000ffe4ff */
[----:B-1----:R-:W-:-:S03]  /*05a0*/  LEA R2, P1, R8, UR6, 0x2 ;  /* 0x0000000608027c11 */ /* 0x002fc6000f8210ff */
[----:B------:R-:W3:Y:S01]  /*05b0*/  LDG.E R13, desc[UR4][R12.64] ;  /* 0x000000040c0d7981 */ /* 0x000ee2000c1e1900 */
[----:B------:R-:W-:Y:S01]  /*05c0*/  LEA.HI.X R3, R8, UR7, R3, 0x2, P1 ;  /* 0x0000000708037c11 */ /* 0x000fe200088f1403 */
[C---:B------:R-:W-:Y:S02]  /*05d0*/  IMAD.WIDE R8, R17.reuse, 0x4, R6 ;  /* 0x0000000411087825 */ /* 0x040fe400078e0206 */
[----:B------:R-:W2:Y:S04]  /*05e0*/  LDG.E R6, desc[UR4][R6.64] ;  /* 0x0000000406067981 */ /* 0x000ea8000c1e1900 */
[----:B------:R-:W2:Y:S01]  /*05f0*/  LDG.E R15, desc[UR4][R2.64+0x4] ;  /* 0x00000404020f7981 */ /* 0x000ea2000c1e1900 */
[----:B------:R-:W-:-:S03]  /*0600*/  IMAD.WIDE R10, R17, 0x4, R8 ;  /* 0x00000004110a7825 */ /* 0x000fc600078e0208 */
[----:B------:R-:W4:Y:S04]  /*0610*/  LDG.E R22, desc[UR4][R8.64] ;  /* 0x0000000408167981 */ /* 0x000f28000c1e1900 */
[----:B------:R-:W4:Y:S04]  /*0620*/  LDG.E R18, desc[UR4][R2.64+0x8] ;  /* 0x0000080402127981 */ /* 0x000f28000c1e1900 */
[----:B------:R-:W5:Y:S04]  /*0630*/  LDG.E R26, desc[UR4][R2.64+0xc] ;  /* 0x00000c04021a7981 */ /* 0x000f68000c1e1900 */
[----:B------:R-:W5:Y:S01]  /*0640*/  LDG.E R10, desc[UR4][R10.64] ;  /* 0x000000040a0a7981 */ /* 0x000f62000c1e1900 */
[----:B------:R-:W-:Y:S01]  /*0650*/  IADD3 R21, PT, PT, R21, 0x4, RZ ;  /* 0x0000000415157810 */ /* 0x000fe20007ffe0ff */
[----:B---3--:R-:W-:-:S04]  /*0660*/  IMAD R24, R13, R4, R24 ;  /* 0x000000040d187224 */ /* 0x008fc800078e0218 */
[----:B--2---:R-:W-:-:S04]  /*0670*/  IMAD R15, R15, R6, R24 ;  /* 0x000000060f0f7224 */ /* 0x004fc800078e0218 */
[----:B----4-:R-:W-:-:S04]  /*0680*/  IMAD R15, R18, R22, R15 ;  /* 0x00000016120f7224 */ /* 0x010fc800078e020f */
[----:B-----5:R-:W-:-:S07]  /*0690*/  IMAD R24, R26, R10, R15 ;  /* 0x0000000a1a187224 */ /* 0x020fce00078e020f */
.L_x_3:
[----:B------:R-:W-:Y:S05]  /*06a0*/  @!P0 BRA `(.L_x_0) ;  /* 0x00000000007c8947 */ /* 0x000fea0003800000 */
[----:B------:R-:W-:Y:S01]  /*06b0*/  ISETP.NE.AND P1, PT, R14, 0x1, PT ;  /* 0x000000010e00780c */ /* 0x000fe20003f25270 */
[----:B------:R-:W0:Y:S01]  /*06c0*/  LDC.64 R10, c[0x0][0x380] ;  /* 0x0000e000ff0a7b82 */ /* 0x000e220000000a00 */
[----:B------:R-:W-:-:S04]  /*06d0*/  LOP3.LUT R19, R19, 0x1, RZ, 0xc0, !PT ;  /* 0x0000000113137812 */ /* 0x000fc800078ec0ff */
[----:B------:R-:W-:-:S03]  /*06e0*/  ISETP.NE.U32.AND P0, PT, R19, 0x1, PT ;  /* 0x000000011300780c */ /* 0x000fc60003f05070 */
[----:B------:R-:W1:Y:S04]  /*06f0*/  LDC.64 R8, c[0x0][0x388] ;  /* 0x0000e200ff087b82 */ /* 0x000e680000000a00 */
[CC--:B------:R-:W-:Y:S02]  /*0700*/  @P1 IADD3 R13, PT, PT, R20.reuse, R21.reuse, RZ ;  /* 0x00000015140d1210 */ /* 0x0c0fe40007ffe0ff */
[----:B------:R-:W-:Y:S02]  /*0710*/  @P1 IADD3 R12, P2, PT, R20, R21, RZ ;  /* 0x00000015140c1210 */ /* 0x000fe40007f5e0ff */
[----:B------:R-:W2:Y:S02]  /*0720*/  @P1 LDC.64 R2, c[0x0][0x380] ;  /* 0x0000e000ff021b82 */ /* 0x000ea40000000a00 */
[----:B------:R-:W-:-:S06]  /*0730*/  @P1 IADD3.X R14, PT, PT, RZ, RZ, RZ, P2, !PT ;  /* 0x000000ffff0e1210 */ /* 0x000fcc00017fe4ff */
[----:B------:R-:W3:Y:S01]  /*0740*/  LDC.64 R4, c[0x0][0x380] ;  /* 0x0000e000ff047b82 */ /* 0x000ee20000000a00 */
[----:B0-----:R-:W-:-:S04]  /*0750*/  @P1 IMAD.WIDE.U32 R10, R13, 0x4, R10 ;  /* 0x000000040d0a1825 */ /* 0x001fc800078e000a */
[C---:B------:R-:W-:Y:S01]  /*0760*/  @P1 IMAD R13, R21.reuse, R17, R0 ;  /* 0x00000011150d1224 */ /* 0x040fe200078e0200 */
[----:B------:R-:W-:Y:S01]  /*0770*/  @P1 IADD3 R21, PT, PT, R21, 0x2, RZ ;  /* 0x0000000215151810 */ /* 0x000fe20007ffe0ff */
[----:B------:R-:W4:Y:S01]  /*0780*/  @P1 LDG.E R11, desc[UR4][R10.64] ;  /* 0x000000040a0b1981 */ /* 0x000f22000c1e1900 */
[----:B------:R-:W0:Y:S01]  /*0790*/  LDC.64 R6, c[0x0][0x388] ;  /* 0x0000e200ff067b82 */ /* 0x000e220000000a00 */
[----:B-1----:R-:W-:Y:S01]  /*07a0*/  @P1 IMAD.WIDE R8, R13, 0x4, R8 ;  /* 0x000000040d081825 */ /* 0x002fe200078e0208 */
[----:B------:R-:W-:Y:S02]  /*07b0*/  @!P0 IADD3 R15, PT, PT, R20, R21, RZ ;  /* 0x00000015140f8210 */ /* 0x000fe40007ffe0ff */
[----:B--2---:R-:W-:Y:S01]  /*07c0*/  @P1 LEA R2, P2, R12, R2, 0x2 ;  /* 0x000000020c021211 */ /* 0x004fe200078410ff */
[----:B------:R-:W-:-:S03]  /*07d0*/  @!P0 IMAD R21, R21, R17, R0 ;  /* 0x0000001115158224 */ /* 0x000fc600078e0200 */
[----:B------:R-:W-:Y:S01]  /*07e0*/  @P1 LEA.HI.X R3, R12, R3, R14, 0x2, P2 ;  /* 0x000000030c031211 */ /* 0x000fe200010f140e */
[----:B------:R-:W-:Y:S01]  /*07f0*/  @P1 IMAD.WIDE R12, R17, 0x4, R8 ;  /* 0x00000004110c1825 */ /* 0x000fe200078e0208 */
[----:B------:R-:W4:Y:S03]  /*0800*/  @P1 LDG.E R14, desc[UR4][R8.64] ;  /* 0x00000004080e1981 */ /* 0x000f26000c1e1900 */
[----:B---3--:R-:W-:Y:S01]  /*0810*/  @!P0 IMAD.WIDE.U32 R4, R15, 0x4, R4 ;  /* 0x000000040f048825 */ /* 0x008fe200078e0004 */
[----:B------:R-:W2:Y:S04]  /*0820*/  @P1 LDG.E R2, desc[UR4][R2.64+0x4] ;  /* 0x0000040402021981 */ /* 0x000ea8000c1e1900 */
[----:B------:R-:W2:Y:S01]  /*0830*/  @P1 LDG.E R12, desc[UR4][R12.64] ;  /* 0x000000040c0c1981 */ /* 0x000ea2000c1e1900 */
[----:B0-----:R-:W-:-:S03]  /*0840*/  @!P0 IMAD.WIDE R6, R21, 0x4, R6 ;  /* 0x0000000415068825 */ /* 0x001fc600078e0206 */
[----:B------:R-:W3:Y:S04]  /*0850*/  @!P0 LDG.E R5, desc[UR4][R4.64] ;  /* 0x0000000404058981 */ /* 0x000ee8000c1e1900 */
[----:B------:R-:W3:Y:S01]  /*0860*/  @!P0 LDG.E R6, desc[UR4][R6.64] ;  /* 0x0000000406068981 */ /* 0x000ee2000c1e1900 */
[----:B----4-:R-:W-:-:S04]  /*0870*/  @P1 IMAD R11, R11, R14, R24 ;  /* 0x0000000e0b0b1224 */ /* 0x010fc800078e0218 */
[----:B--2---:R-:W-:-:S04]  /*0880*/  @P1 IMAD R24, R2, R12, R11 ;  /* 0x0000000c02181224 */ /* 0x004fc800078e020b */
[----:B---3--:R-:W-:-:S07]  /*0890*/  @!P0 IMAD R24, R5, R6, R24 ;  /* 0x0000000605188224 */ /* 0x008fce00078e0218 */
.L_x_0:
[----:B------:R-:W0:Y:S01]  /*08a0*/  LDC.64 R2, c[0x0][0x390] ;  /* 0x0000e400ff027b82 */ /* 0x000e220000000a00 */
[----:B------:R-:W-:-:S04]  /*08b0*/  IMAD R17, R16, R17, R0 ;  /* 0x0000001110117224 */ /* 0x000fc800078e0200 */
[----:B0-----:R-:W-:-:S05]  /*08c0*/  IMAD.WIDE R2, R17, 0x4, R2 ;  /* 0x0000000411027825 */ /* 0x001fca00078e0202 */
[----:B------:R-:W-:Y:S01]  /*08d0*/  STG.E desc[UR4][R2.64], R24 ;  /* 0x0000001802007986 */ /* 0x000fe2000c101904 */
[----:B------:R-:W-:Y:S05]  /*08e0*/  EXIT ;  /* 0x000000000000794d */ /* 0x000fea0003800000 */
.L_x_4:
[----:B------:R-:W-:-:S00]  /*08f0*/  BRA `(.L_x_4) ;  /* 0xfffffffc00fc7947 */ /* 0x000fc0000383ffff */
[----:B------:R-:W-:-:S00]  /*0900*/  NOP ;  /* 0x0000000000007918 */ /* 0x000fc00000000000 */
[----:B------:R-:W-:-:S00]  /*0910*/  NOP ;  /* 0x0000000000007918 */ /* 0x000fc00000000000 */
[----:B------:R-:W-:-:S00]  /*0920*/  NOP ;  /* 0x0000000000007918 */ /* 0x000fc00000000000 */
[----:B------:R-:W-:-:S00]  /*0930*/  NOP ;  /* 0x0000000000007918 */ /* 0x000fc00000000000 */
[----:B------:R-:W-:-:S00]  /*0940*/  NOP ;  /* 0x0000000000007918 */ /* 0x000fc00000000000 */
[----:B------:R-:W-:-:S00]  /*0950*/  NOP ;  /* 0x0000000000007918 */ /* 0x000fc00000000000 */
[----:B------:R-:W-:-:S00]  /*0960*/  NOP ;  /* 0x0000000000007918 */ /* 0x000fc00000000000 */
[----:B------:R-:W-:-:S00]  /*0970*/  NOP ;  /* 0x0000000000007918 */ /* 0x000fc00000000000 */
.L_x_5:


//--------------------- .nv.shared.reserved.0     --------------------------
	.section	.nv.shared.reserved.0,"aw",@nobits
	.weak		__nv_reservedSMEM_offset_0_alias
	.size		__nv_reservedSMEM_offset_0_alias, 0, 64
	.other		__nv_reservedSMEM_offset_0_alias,@"STO_CUDA_RESERVED_SHARED STV_DEFAULT"
__nv_reservedSMEM_offset_0_alias:
	.zero		0
	.zero		64


//--------------------- .nv.constant0._Z9matrixMulPKiS0_Piiii --------------------------
	.section	.nv.constant0._Z9matrixMulPKiS0_Piiii,"a",@progbits
	.sectionflags	@""
	.align	4
.nv.constant0._Z9matrixMulPKiS0_Piiii:
	.zero		932


//--------------------- SYMBOLS --------------------------

	.type		.nv.reservedSmem.offset0,@object
	.size		.nv.reservedSmem.offset0,0x4
